//
// Generated by NVIDIA NVVM Compiler
//
// Compiler Build ID: CL-36424714
// Cuda compilation tools, release 13.0, V13.0.88
// Based on NVVM 20.0.0
//

.version 9.0
.target sm_100
.address_size 64

	// .globl	_Z22computeHistogramKernelPfPiiffi

.visible .entry _Z22computeHistogramKernelPfPiiffi(
	.param .u64 .ptr .align 1 _Z22computeHistogramKernelPfPiiffi_param_0,
	.param .u64 .ptr .align 1 _Z22computeHistogramKernelPfPiiffi_param_1,
	.param .u32 _Z22computeHistogramKernelPfPiiffi_param_2,
	.param .f32 _Z22computeHistogramKernelPfPiiffi_param_3,
	.param .f32 _Z22computeHistogramKernelPfPiiffi_param_4,
	.param .u32 _Z22computeHistogramKernelPfPiiffi_param_5
)
{
	.reg .pred 	%p<5>;
	.reg .b32 	%r<9>;
	.reg .b32 	%f<9>;
	.reg .b64 	%rd<9>;

	ld.param.u64 	%rd1, [_Z22computeHistogramKernelPfPiiffi_param_0];
	ld.param.u64 	%rd2, [_Z22computeHistogramKernelPfPiiffi_param_1];
	ld.param.u32 	%r2, [_Z22computeHistogramKernelPfPiiffi_param_2];
	ld.param.f32 	%f2, [_Z22computeHistogramKernelPfPiiffi_param_3];
	ld.param.f32 	%f3, [_Z22computeHistogramKernelPfPiiffi_param_4];
	ld.param.u32 	%r3, [_Z22computeHistogramKernelPfPiiffi_param_5];
	mov.u32 	%r4, %tid.x;
	mov.u32 	%r5, %ctaid.x;
	mov.u32 	%r6, %ntid.x;
	mad.lo.s32 	%r1, %r5, %r6, %r4;
	setp.ge.s32 	%p1, %r1, %r3;
	@%p1 bra 	$L__BB0_3;
	cvta.to.global.u64 	%rd3, %rd1;
	mul.wide.s32 	%rd4, %r1, 4;
	add.s64 	%rd5, %rd3, %rd4;
	ld.global.f32 	%f1, [%rd5];
	setp.ltu.f32 	%p2, %f1, %f2;
	setp.geu.f32 	%p3, %f1, %f3;
	or.pred  	%p4, %p2, %p3;
	@%p4 bra 	$L__BB0_3;
	sub.f32 	%f4, %f1, %f2;
	sub.f32 	%f5, %f3, %f2;
	div.rn.f32 	%f6, %f4, %f5;
	cvt.rn.f32.s32 	%f7, %r2;
	mul.f32 	%f8, %f6, %f7;
	cvt.rzi.s32.f32 	%r7, %f8;
	cvta.to.global.u64 	%rd6, %rd2;
	mul.wide.s32 	%rd7, %r7, 4;
	add.s64 	%rd8, %rd6, %rd7;
	atom.global.add.u32 	%r8, [%rd8], 1;
$L__BB0_3:
	ret;

}


// ===== COMPILED SASS (sm_100) =====

	.target	sm_100

	.elftype	@"ET_EXEC"


//--------------------- .note.nv.tkinfo           --------------------------
	.section	.note.nv.tkinfo,"",@"SHT_NOTE"
	.sectionflags	@"SHF_NOTE_NV_TKINFO"
	.tkinfo
        /*0018*/ 	.word	0x00000002
        /*0030*/ 	.string	""
        /*0030*/ 	.string	"ptxas"
        /*0030*/ 	.string	"Cuda compilation tools, release 13.0, V13.0.88"
        /*0030*/ 	.string	"Build cuda_13.0.r13.0/compiler.36424714_0"
        /*0030*/ 	.string	"-arch sm_100 -m 64 "



//--------------------- .note.nv.cuinfo           --------------------------
	.section	.note.nv.cuinfo,"",@"SHT_NOTE"
	.sectionflags	@"SHF_NOTE_NV_CUINFO"
        /*0018*/ 	.short	0x0002
        /*001a*/ 	.short	0x0064
        /*001c*/ 	.short	0x0082
	.zero		2


//--------------------- .nv.info                  --------------------------
	.section	.nv.info,"",@"SHT_CUDA_INFO"
	.align	4


	//----- nvinfo : EIATTR_REGCOUNT
	.align		4
        /*0000*/ 	.byte	0x04, 0x2f
        /*0002*/ 	.short	(.L_1 - .L_0)
	.align		4
.L_0:
        /*0004*/ 	.word	index@(_Z22computeHistogramKernelPfPiiffi)
        /*0008*/ 	.word	0x0000000e


	//----- nvinfo : EIATTR_FRAME_SIZE
	.align		4
.L_1:
        /*000c*/ 	.byte	0x04, 0x11
        /*000e*/ 	.short	(.L_3 - .L_2)
	.align		4
.L_2:
        /*0010*/ 	.word	index@($__internal_0_$__cuda_sm3x_div_rn_noftz_f32_slowpath)
        /*0014*/ 	.word	0x00000000


	//----- nvinfo : EIATTR_FRAME_SIZE
	.align		4
.L_3:
        /*0018*/ 	.byte	0x04, 0x11
        /*001a*/ 	.short	(.L_5 - .L_4)
	.align		4
.L_4:
        /*001c*/ 	.word	index@(_Z22computeHistogramKernelPfPiiffi)
        /*0020*/ 	.word	0x00000000


	//----- nvinfo : EIATTR_MIN_STACK_SIZE
	.align		4
.L_5:
        /*0024*/ 	.byte	0x04, 0x12
        /*0026*/ 	.short	(.L_7 - .L_6)
	.align		4
.L_6:
        /*0028*/ 	.word	index@(_Z22computeHistogramKernelPfPiiffi)
        /*002c*/ 	.word	0x00000000
.L_7:


//--------------------- .nv.compat                --------------------------
	.section	.nv.compat,"",@"SHT_CUDA_COMPAT_INFO"
	.align	4
        /*0000*/ 	.byte	0x02, 0x09, 0x00, 0x00, 0x02, 0x02, 0x01, 0x00, 0x02, 0x05, 0x05, 0x00, 0x03, 0x07, 0x01, 0x01
        /*0010*/ 	.byte	0x02, 0x03, 0x00, 0x00, 0x02, 0x06, 0x01, 0x00, 0x04, 0x0b, 0x08, 0x00, 0x01, 0x00, 0x00, 0x00
        /*0020*/ 	.byte	0x00, 0x00, 0x00, 0x00


//--------------------- .nv.info._Z22computeHistogramKernelPfPiiffi --------------------------
	.section	.nv.info._Z22computeHistogramKernelPfPiiffi,"",@"SHT_CUDA_INFO"
	.sectionflags	@""
	.align	4


	//----- nvinfo : EIATTR_CUDA_API_VERSION
	.align		4
        /*0000*/ 	.byte	0x04, 0x37
        /*0002*/ 	.short	(.L_9 - .L_8)
.L_8:
        /*0004*/ 	.word	0x00000082


	//----- nvinfo : EIATTR_KPARAM_INFO
	.align		4
.L_9:
        /*0008*/ 	.byte	0x04, 0x17
        /*000a*/ 	.short	(.L_11 - .L_10)
.L_10:
        /*000c*/ 	.word	0x00000000
        /*0010*/ 	.short	0x0005
        /*0012*/ 	.short	0x001c
        /*0014*/ 	.byte	0x00, 0xf0, 0x11, 0x00


	//----- nvinfo : EIATTR_KPARAM_INFO
	.align		4
.L_11:
        /*0018*/ 	.byte	0x04, 0x17
        /*001a*/ 	.short	(.L_13 - .L_12)
.L_12:
        /*001c*/ 	.word	0x00000000
        /*0020*/ 	.short	0x0004
        /*0022*/ 	.short	0x0018
        /*0024*/ 	.byte	0x00, 0xf0, 0x11, 0x00


	//----- nvinfo : EIATTR_KPARAM_INFO
	.align		4
.L_13:
        /*0028*/ 	.byte	0x04, 0x17
        /*002a*/ 	.short	(.L_15 - .L_14)
.L_14:
        /*002c*/ 	.word	0x00000000
        /*0030*/ 	.short	0x0003
        /*0032*/ 	.short	0x0014
        /*0034*/ 	.byte	0x00, 0xf0, 0x11, 0x00


	//----- nvinfo : EIATTR_KPARAM_INFO
	.align		4
.L_15:
        /*0038*/ 	.byte	0x04, 0x17
        /*003a*/ 	.short	(.L_17 - .L_16)
.L_16:
        /*003c*/ 	.word	0x00000000
        /*0040*/ 	.short	0x0002
        /*0042*/ 	.short	0x0010
        /*0044*/ 	.byte	0x00, 0xf0, 0x11, 0x00


	//----- nvinfo : EIATTR_KPARAM_INFO
	.align		4
.L_17:
        /*0048*/ 	.byte	0x04, 0x17
        /*004a*/ 	.short	(.L_19 - .L_18)
.L_18:
        /*004c*/ 	.word	0x00000000
        /*0050*/ 	.short	0x0001
        /*0052*/ 	.short	0x0008
        /*0054*/ 	.byte	0x00, 0xf5, 0x21, 0x00


	//----- nvinfo : EIATTR_KPARAM_INFO
	.align		4
.L_19:
        /*0058*/ 	.byte	0x04, 0x17
        /*005a*/ 	.short	(.L_21 - .L_20)
.L_20:
        /*005c*/ 	.word	0x00000000
        /*0060*/ 	.short	0x0000
        /*0062*/ 	.short	0x0000
        /*0064*/ 	.byte	0x00, 0xf5, 0x21, 0x00


	//----- nvinfo : EIATTR_SPARSE_MMA_MASK
	.align		4
.L_21:
        /*0068*/ 	.byte	0x03, 0x50
        /*006a*/ 	.short	0x0000


	//----- nvinfo : EIATTR_MAXREG_COUNT
	.align		4
        /*006c*/ 	.byte	0x03, 0x1b
        /*006e*/ 	.short	0x00ff


	//----- nvinfo : EIATTR_MERCURY_ISA_VERSION
	.align		4
        /*0070*/ 	.byte	0x03, 0x5f
        /*0072*/ 	.short	0x0101


	//----- nvinfo : EIATTR_VRC_CTA_INIT_COUNT
	.align		4
        /*0074*/ 	.byte	0x02, 0x4a
	.zero		1
	.zero		1


	//----- nvinfo : EIATTR_EXIT_INSTR_OFFSETS
	.align		4
        /*0078*/ 	.byte	0x04, 0x1c
        /*007a*/ 	.short	(.L_23 - .L_22)


	//   ....[0]....
.L_22:
        /*007c*/ 	.word	0x00000070


	//   ....[1]....
        /*0080*/ 	.word	0x00000100


	//   ....[2]....
        /*0084*/ 	.word	0x00000270


	//----- nvinfo : EIATTR_CRS_STACK_SIZE
	.align		4
.L_23:
        /*0088*/ 	.byte	0x04, 0x1e
        /*008a*/ 	.short	(.L_25 - .L_24)
.L_24:
        /*008c*/ 	.word	0x00000000


	//----- nvinfo : EIATTR_CBANK_PARAM_SIZE
	.align		4
.L_25:
        /*0090*/ 	.byte	0x03, 0x19
        /*0092*/ 	.short	0x0020


	//----- nvinfo : EIATTR_PARAM_CBANK
	.align		4
        /*0094*/ 	.byte	0x04, 0x0a
        /*0096*/ 	.short	(.L_27 - .L_26)
	.align		4
.L_26:
        /*0098*/ 	.word	index@(.nv.constant0._Z22computeHistogramKernelPfPiiffi)
        /*009c*/ 	.short	0x0380
        /*009e*/ 	.short	0x0020


	//----- nvinfo : EIATTR_SW_WAR
	.align		4
.L_27:
        /*00a0*/ 	.byte	0x04, 0x36
        /*00a2*/ 	.short	(.L_29 - .L_28)
.L_28:
        /*00a4*/ 	.word	0x00000008
.L_29:


//--------------------- .nv.callgraph             --------------------------
	.section	.nv.callgraph,"",@"SHT_CUDA_CALLGRAPH"
	.align	4
	.sectionentsize	8
	.align		4
        /*0000*/ 	.word	0x00000000
	.align		4
        /*0004*/ 	.word	0xffffffff
	.align		4
        /*0008*/ 	.word	0x00000000
	.align		4
        /*000c*/ 	.word	0xfffffffe
	.align		4
        /*0010*/ 	.word	0x00000000
	.align		4
        /*0014*/ 	.word	0xfffffffd
	.align		4
        /*0018*/ 	.word	0x00000000
	.align		4
        /*001c*/ 	.word	0xfffffffc


//--------------------- .text._Z22computeHistogramKernelPfPiiffi --------------------------
	.section	.text._Z22computeHistogramKernelPfPiiffi,"ax",@progbits
	.align	128
        .global         _Z22computeHistogramKernelPfPiiffi
        .type           _Z22computeHistogramKernelPfPiiffi,@function
        .size           _Z22computeHistogramKernelPfPiiffi,(.L_x_14 - _Z22computeHistogramKernelPfPiiffi)
        .other          _Z22computeHistogramKernelPfPiiffi,@"STO_CUDA_ENTRY STV_DEFAULT"
_Z22computeHistogramKernelPfPiiffi:
.text._Z22computeHistogramKernelPfPiiffi:
[----:B------:R-:W-:Y:S01]  /*0000*/  LDC R1, c[0x0][0x37c] ;  /* 0x0000df00ff017b82 */ /* 0x000fe20000000800 */
[----:B------:R-:W0:Y:S07]  /*0010*/  S2R R5, SR_TID.X ;  /* 0x0000000000057919 */ /* 0x000e2e0000002100 */
[----:B------:R-:W0:Y:S01]  /*0020*/  S2UR UR4, SR_CTAID.X ;  /* 0x00000000000479c3 */ /* 0x000e220000002500 */
[----:B------:R-:W1:Y:S07]  /*0030*/  LDCU UR5, c[0x0][0x39c] ;  /* 0x00007380ff0577ac */ /* 0x000e6e0008000800 */
[----:B------:R-:W0:Y:S02]  /*0040*/  LDC R0, c[0x0][0x360] ;  /* 0x0000d800ff007b82 */ /* 0x000e240000000800 */
[----:B0-----:R-:W-:-:S05]  /*0050*/  IMAD R5, R0, UR4, R5 ;  /* 0x0000000400057c24 */ /* 0x001fca000f8e0205 */
[----:B-1----:R-:W-:-:S13]  /*0060*/  ISETP.GE.AND P0, PT, R5, UR5, PT ;  /* 0x0000000505007c0c */ /* 0x002fda000bf06270 */
[----:B------:R-:W-:Y:S05]  /*0070*/  @P0 EXIT ;  /* 0x000000000000094d */ /* 0x000fea0003800000 */
[----:B------:R-:W0:Y:S01]  /*0080*/  LDC.64 R2, c[0x0][0x380] ;  /* 0x0000e000ff027b82 */ /* 0x000e220000000a00 */
[----:B------:R-:W1:Y:S01]  /*0090*/  LDCU.64 UR4, c[0x0][0x358] ;  /* 0x00006b00ff0477ac */ /* 0x000e620008000a00 */
[----:B------:R-:W2:Y:S06]  /*00a0*/  LDCU UR6, c[0x0][0x398] ;  /* 0x00007300ff0677ac */ /* 0x000eac0008000800 */
[----:B------:R-:W3:Y:S01]  /*00b0*/  LDC R7, c[0x0][0x394] ;  /* 0x0000e500ff077b82 */ /* 0x000ee20000000800 */
[----:B0-----:R-:W-:-:S06]  /*00c0*/  IMAD.WIDE R2, R5, 0x4, R2 ;  /* 0x0000000405027825 */ /* 0x001fcc00078e0202 */
[----:B-1----:R-:W2:Y:S02]  /*00d0*/  LDG.E R2, desc[UR4][R2.64] ;  /* 0x0000000402027981 */ /* 0x002ea4000c1e1900 */
[----:B--2---:R-:W-:-:S04]  /*00e0*/  FSETP.GEU.AND P0, PT, R2, UR6, PT ;  /* 0x0000000602007c0b */ /* 0x004fc8000bf0e000 */
[----:B---3--:R-:W-:-:S13]  /*00f0*/  FSETP.LTU.OR P0, PT, R2, R7, P0 ;  /* 0x000000070200720b */ /* 0x008fda0000709400 */
[----:B------:R-:W-:Y:S05]  /*0100*/  @P0 EXIT ;  /* 0x000000000000094d */ /* 0x000fea0003800000 */
[----:B------:R-:W-:Y:S01]  /*0110*/  FADD R3, -R7, UR6 ;  /* 0x0000000607037e21 */ /* 0x000fe20008000100 */
[----:B------:R-:W-:Y:S01]  /*0120*/  FADD R0, R2, -R7 ;  /* 0x8000000702007221 */ /* 0x000fe20000000000 */
[----:B------:R-:W-:Y:S02]  /*0130*/  BSSY.RECONVERGENT B0, `(.L_x_0) ;  /* 0x000000b000007945 */ /* 0x000fe40003800200 */
[----:B------:R-:W0:Y:S08]  /*0140*/  MUFU.RCP R4, R3 ;  /* 0x0000000300047308 */ /* 0x000e300000001000 */
[----:B------:R-:W1:Y:S01]  /*0150*/  FCHK P0, R0, R3 ;  /* 0x0000000300007302 */ /* 0x000e620000000000 */
[----:B0-----:R-:W-:-:S04]  /*0160*/  FFMA R5, -R3, R4, 1 ;  /* 0x3f80000003057423 */ /* 0x001fc80000000104 */
[----:B------:R-:W-:-:S04]  /*0170*/  FFMA R5, R4, R5, R4 ;  /* 0x0000000504057223 */ /* 0x000fc80000000004 */
[----:B------:R-:W-:-:S04]  /*0180*/  FFMA R2, R0, R5, RZ ;  /* 0x0000000500027223 */ /* 0x000fc800000000ff */
[----:B------:R-:W-:-:S04]  /*0190*/  FFMA R4, -R3, R2, R0 ;  /* 0x0000000203047223 */ /* 0x000fc80000000100 */
[----:B------:R-:W-:Y:S01]  /*01a0*/  FFMA R4, R5, R4, R2 ;  /* 0x0000000405047223 */ /* 0x000fe20000000002 */
[----:B-1----:R-:W-:Y:S06]  /*01b0*/  @!P0 BRA `(.L_x_1) ;  /* 0x0000000000088947 */ /* 0x002fec0003800000 */
[----:B------:R-:W-:-:S07]  /*01c0*/  MOV R2, 0x1e0 ;  /* 0x000001e000027802 */ /* 0x000fce0000000f00 */
[----:B------:R-:W-:Y:S05]  /*01d0*/  CALL.REL.NOINC `($__internal_0_$__cuda_sm3x_div_rn_noftz_f32_slowpath) ;  /* 0x0000000000287944 */ /* 0x000fea0003c00000 */
.L_x_1:
[----:B------:R-:W-:Y:S05]  /*01e0*/  BSYNC.RECONVERGENT B0 ;  /* 0x0000000000007941 */ /* 0x000fea0003800200 */
.L_x_0:
[----:B------:R-:W0:Y:S01]  /*01f0*/  LDCU UR6, c[0x0][0x390] ;  /* 0x00007200ff0677ac */ /* 0x000e220008000800 */
[----:B------:R-:W1:Y:S01]  /*0200*/  LDC.64 R2, c[0x0][0x388] ;  /* 0x0000e200ff027b82 */ /* 0x000e620000000a00 */
[----:B------:R-:W-:Y:S01]  /*0210*/  IMAD.MOV.U32 R7, RZ, RZ, 0x1 ;  /* 0x00000001ff077424 */ /* 0x000fe200078e00ff */
[----:B0-----:R-:W-:-:S05]  /*0220*/  I2FP.F32.S32 R5, UR6 ;  /* 0x0000000600057c45 */ /* 0x001fca0008201400 */
[----:B------:R-:W-:-:S04]  /*0230*/  FMUL R4, R5, R4 ;  /* 0x0000000405047220 */ /* 0x000fc80000400000 */
[----:B------:R-:W1:Y:S02]  /*0240*/  F2I.TRUNC.NTZ R5, R4 ;  /* 0x0000000400057305 */ /* 0x000e64000020f100 */
[----:B-1----:R-:W-:-:S05]  /*0250*/  IMAD.WIDE R2, R5, 0x4, R2 ;  /* 0x0000000405027825 */ /* 0x002fca00078e0202 */
[----:B------:R-:W-:Y:S01]  /*0260*/  REDG.E.ADD.STRONG.GPU desc[UR4][R2.64], R7 ;  /* 0x000000070200798e */ /* 0x000fe2000c12e104 */
[----:B------:R-:W-:Y:S05]  /*0270*/  EXIT ;  /* 0x000000000000794d */ /* 0x000fea0003800000 */
        .weak           $__internal_0_$__cuda_sm3x_div_rn_noftz_f32_slowpath
        .type           $__internal_0_$__cuda_sm3x_div_rn_noftz_f32_slowpath,@function
        .size           $__internal_0_$__cuda_sm3x_div_rn_noftz_f32_slowpath,(.L_x_14 - $__internal_0_$__cuda_sm3x_div_rn_noftz_f32_slowpath)
$__internal_0_$__cuda_sm3x_div_rn_noftz_f32_slowpath:
[--C-:B------:R-:W-:Y:S01]  /*0280*/  SHF.R.U32.HI R5, RZ, 0x17, R3.reuse ;  /* 0x00000017ff057819 */ /* 0x100fe20000011603 */
[----:B------:R-:W-:Y:S01]  /*0290*/  BSSY.RECONVERGENT B1, `(.L_x_2) ;  /* 0x0000064000017945 */ /* 0x000fe20003800200 */
[--C-:B------:R-:W-:Y:S01]  /*02a0*/  SHF.R.U32.HI R4, RZ, 0x17, R0.reuse ;  /* 0x00000017ff047819 */ /* 0x100fe20000011600 */
[----:B------:R-:W-:Y:S01]  /*02b0*/  IMAD.MOV.U32 R6, RZ, RZ, R0 ;  /* 0x000000ffff067224 */ /* 0x000fe200078e0000 */
[----:B------:R-:W-:Y:S01]  /*02c0*/  LOP3.LUT R5, R5, 0xff, RZ, 0xc0, !PT ;  /* 0x000000ff05057812 */ /* 0x000fe200078ec0ff */
[----:B------:R-:W-:Y:S01]  /*02d0*/  IMAD.MOV.U32 R7, RZ, RZ, R3 ;  /* 0x000000ffff077224 */ /* 0x000fe200078e0003 */
[----:B------:R-:W-:-:S03]  /*02e0*/  LOP3.LUT R4, R4, 0xff, RZ, 0xc0, !PT ;  /* 0x000000ff04047812 */ /* 0x000fc600078ec0ff */
[----:B------:R-:W-:Y:S02]  /*02f0*/  VIADD R10, R5, 0xffffffff ;  /* 0xffffffff050a7836 */ /* 0x000fe40000000000 */
[----:B------:R-:W-:-:S03]  /*0300*/  VIADD R9, R4, 0xffffffff ;  /* 0xffffffff04097836 */ /* 0x000fc60000000000 */
[----:B------:R-:W-:-:S04]  /*0310*/  ISETP.GT.U32.AND P0, PT, R10, 0xfd, PT ;  /* 0x000000fd0a00780c */ /* 0x000fc80003f04070 */
[----:B------:R-:W-:-:S13]  /*0320*/  ISETP.GT.U32.OR P0, PT, R9, 0xfd, P0 ;  /* 0x000000fd0900780c */ /* 0x000fda0000704470 */
[----:B------:R-:W-:Y:S01]  /*0330*/  @!P0 IMAD.MOV.U32 R8, RZ, RZ, RZ ;  /* 0x000000ffff088224 */ /* 0x000fe200078e00ff */
[----:B------:R-:W-:Y:S06]  /*0340*/  @!P0 BRA `(.L_x_3) ;  /* 0x00000000005c8947 */ /* 0x000fec0003800000 */
[----:B------:R-:W-:Y:S02]  /*0350*/  FSETP.GTU.FTZ.AND P0, PT, |R0|, +INF , PT ;  /* 0x7f8000000000780b */ /* 0x000fe40003f1c200 */
[----:B------:R-:W-:-:S04]  /*0360*/  FSETP.GTU.FTZ.AND P1, PT, |R3|, +INF , PT ;  /* 0x7f8000000300780b */ /* 0x000fc80003f3c200 */
[----:B------:R-:W-:-:S13]  /*0370*/  PLOP3.LUT P0, PT, P0, P1, PT, 0xf8, 0x8f ;  /* 0x00000000008f781c */ /* 0x000fda0000703f70 */
[----:B------:R-:W-:Y:S05]  /*0380*/  @P0 BRA `(.L_x_4) ;  /* 0x00000004004c0947 */ /* 0x000fea0003800000 */
[----:B------:R-:W-:-:S13]  /*0390*/  LOP3.LUT P0, RZ, R7, 0x7fffffff, R6, 0xc8, !PT ;  /* 0x7fffffff07ff7812 */ /* 0x000fda000780c806 */
[----:B------:R-:W-:Y:S05]  /*03a0*/  @!P0 BRA `(.L_x_5) ;  /* 0x00000004003c8947 */ /* 0x000fea0003800000 */
[C---:B------:R-:W-:Y:S02]  /*03b0*/  FSETP.NEU.FTZ.AND P2, PT, |R0|.reuse, +INF , PT ;  /* 0x7f8000000000780b */ /* 0x040fe40003f5d200 */
[----:B------:R-:W-:Y:S02]  /*03c0*/  FSETP.NEU.FTZ.AND P1, PT, |R3|, +INF , PT ;  /* 0x7f8000000300780b */ /* 0x000fe40003f3d200 */
[----:B------:R-:W-:-:S11]  /*03d0*/  FSETP.NEU.FTZ.AND P0, PT, |R0|, +INF , PT ;  /* 0x7f8000000000780b */ /* 0x000fd60003f1d200 */
[----:B------:R-:W-:Y:S05]  /*03e0*/  @!P1 BRA !P2, `(.L_x_5) ;  /* 0x00000004002c9947 */ /* 0x000fea0005000000 */
[----:B------:R-:W-:-:S04]  /*03f0*/  LOP3.LUT P2, RZ, R6, 0x7fffffff, RZ, 0xc0, !PT ;  /* 0x7fffffff06ff7812 */ /* 0x000fc8000784c0ff */
[----:B------:R-:W-:-:S13]  /*0400*/  PLOP3.LUT P1, PT, P1, P2, PT, 0x2f, 0xf2 ;  /* 0x0000000000f2781c */ /* 0x000fda0000f24577 */
[----:B------:R-:W-:Y:S05]  /*0410*/  @P1 BRA `(.L_x_6) ;  /* 0x0000000400181947 */ /* 0x000fea0003800000 */
[----:B------:R-:W-:-:S04]  /*0420*/  LOP3.LUT P1, RZ, R7, 0x7fffffff, RZ, 0xc0, !PT ;  /* 0x7fffffff07ff7812 */ /* 0x000fc8000782c0ff */
[----:B------:R-:W-:-:S13]  /*0430*/  PLOP3.LUT P0, PT, P0, P1, PT, 0x2f, 0xf2 ;  /* 0x0000000000f2781c */ /* 0x000fda0000702577 */
[----:B------:R-:W-:Y:S05]  /*0440*/  @P0 BRA `(.L_x_7) ;  /* 0x0000000400000947 */ /* 0x000fea0003800000 */
[----:B------:R-:W-:Y:S02]  /*0450*/  ISETP.GE.AND P0, PT, R9, RZ, PT ;  /* 0x000000ff0900720c */ /* 0x000fe40003f06270 */
[----:B------:R-:W-:-:S11]  /*0460*/  ISETP.GE.AND P1, PT, R10, RZ, PT ;  /* 0x000000ff0a00720c */ /* 0x000fd60003f26270 */
[----:B------:R-:W-:Y:S02]  /*0470*/  @P0 IMAD.MOV.U32 R8, RZ, RZ, RZ ;  /* 0x000000ffff080224 */ /* 0x000fe400078e00ff */
[----:B------:R-:W-:Y:S01]  /*0480*/  @!P0 FFMA R6, R0, 1.84467440737095516160e+19, RZ ;  /* 0x5f80000000068823 */ /* 0x000fe200000000ff */
[----:B------:R-:W-:Y:S02]  /*0490*/  @!P0 IMAD.MOV.U32 R8, RZ, RZ, -0x40 ;  /* 0xffffffc0ff088424 */ /* 0x000fe400078e00ff */
[----:B------:R-:W-:Y:S02]  /*04a0*/  @!P1 FFMA R7, R3, 1.84467440737095516160e+19, RZ ;  /* 0x5f80000003079823 */ /* 0x000fe400000000ff */
[----:B------:R-:W-:-:S07]  /*04b0*/  @!P1 VIADD R8, R8, 0x40 ;  /* 0x0000004008089836 */ /* 0x000fce0000000000 */
.L_x_3:
[----:B------:R-:W-:Y:S01]  /*04c0*/  LEA R0, R5, 0xc0800000, 0x17 ;  /* 0xc080000005007811 */ /* 0x000fe200078eb8ff */
[----:B------:R-:W-:Y:S01]  /*04d0*/  VIADD R4, R4, 0xffffff81 ;  /* 0xffffff8104047836 */ /* 0x000fe20000000000 */
[----:B------:R-:W-:Y:S03]  /*04e0*/  BSSY.RECONVERGENT B2, `(.L_x_8) ;  /* 0x0000035000027945 */ /* 0x000fe60003800200 */
[----:B------:R-:W-:Y:S01]  /*04f0*/  IMAD.IADD R7, R7, 0x1, -R0 ;  /* 0x0000000107077824 */ /* 0x000fe200078e0a00 */
[C---:B------:R-:W-:Y:S01]  /*0500*/  IADD3 R5, PT, PT, R4.reuse, 0x7f, -R5 ;  /* 0x0000007f04057810 */ /* 0x040fe20007ffe805 */
[----:B------:R-:W-:Y:S02]  /*0510*/  IMAD R0, R4, -0x800000, R6 ;  /* 0xff80000004007824 */ /* 0x000fe400078e0206 */
[----:B------:R-:W0:Y:S01]  /*0520*/  MUFU.RCP R3, R7 ;  /* 0x0000000700037308 */ /* 0x000e220000001000 */
[----:B------:R-:W-:Y:S01]  /*0530*/  FADD.FTZ R9, -R7, -RZ ;  /* 0x800000ff07097221 */ /* 0x000fe20000010100 */
[----:B------:R-:W-:-:S03]  /*0540*/  IMAD.IADD R5, R5, 0x1, R8 ;  /* 0x0000000105057824 */ /* 0x000fc600078e0208 */
[----:B0-----:R-:W-:-:S04]  /*0550*/  FFMA R10, R3, R9, 1 ;  /* 0x3f800000030a7423 */ /* 0x001fc80000000009 */
[----:B------:R-:W-:-:S04]  /*0560*/  FFMA R10, R3, R10, R3 ;  /* 0x0000000a030a7223 */ /* 0x000fc80000000003 */
[----:B------:R-:W-:-:S04]  /*0570*/  FFMA R3, R0, R10, RZ ;  /* 0x0000000a00037223 */ /* 0x000fc800000000ff */
[----:B------:R-:W-:-:S04]  /*0580*/  FFMA R6, R9, R3, R0 ;  /* 0x0000000309067223 */ /* 0x000fc80000000000 */
[----:B------:R-:W-:-:S04]  /*0590*/  FFMA R11, R10, R6, R3 ;  /* 0x000000060a0b7223 */ /* 0x000fc80000000003 */
[----:B------:R-:W-:-:S04]  /*05a0*/  FFMA R6, R9, R11, R0 ;  /* 0x0000000b09067223 */ /* 0x000fc80000000000 */
[----:B------:R-:W-:-:S05]  /*05b0*/  FFMA R3, R10, R6, R11 ;  /* 0x000000060a037223 */ /* 0x000fca000000000b */
[----:B------:R-:W-:-:S04]  /*05c0*/  SHF.R.U32.HI R0, RZ, 0x17, R3 ;  /* 0x00000017ff007819 */ /* 0x000fc80000011603 */
[----:B------:R-:W-:-:S05]  /*05d0*/  LOP3.LUT R0, R0, 0xff, RZ, 0xc0, !PT ;  /* 0x000000ff00007812 */ /* 0x000fca00078ec0ff */
[----:B------:R-:W-:-:S04]  /*05e0*/  IMAD.IADD R8, R0, 0x1, R5 ;  /* 0x0000000100087824 */ /* 0x000fc800078e0205 */
[----:B------:R-:W-:-:S05]  /*05f0*/  VIADD R0, R8, 0xffffffff ;  /* 0xffffffff08007836 */ /* 0x000fca0000000000 */
[----:B------:R-:W-:-:S13]  /*0600*/  ISETP.GE.U32.AND P0, PT, R0, 0xfe, PT ;  /* 0x000000fe0000780c */ /* 0x000fda0003f06070 */
[----:B------:R-:W-:Y:S05]  /*0610*/  @!P0 BRA `(.L_x_9) ;  /* 0x0000000000808947 */ /* 0x000fea0003800000 */
[----:B------:R-:W-:-:S13]  /*0620*/  ISETP.GT.AND P0, PT, R8, 0xfe, PT ;  /* 0x000000fe0800780c */ /* 0x000fda0003f04270 */
[----:B------:R-:W-:Y:S05]  /*0630*/  @P0 BRA `(.L_x_10) ;  /* 0x00000000006c0947 */ /* 0x000fea0003800000 */
[----:B------:R-:W-:-:S13]  /*0640*/  ISETP.GE.AND P0, PT, R8, 0x1, PT ;  /* 0x000000010800780c */ /* 0x000fda0003f06270 */
[----:B------:R-:W-:Y:S05]  /*0650*/  @P0 BRA `(.L_x_11) ;  /* 0x0000000000740947 */ /* 0x000fea0003800000 */
[----:B------:R-:W-:Y:S02]  /*0660*/  ISETP.GE.AND P0, PT, R8, -0x18, PT ;  /* 0xffffffe80800780c */ /* 0x000fe40003f06270 */
[----:B------:R-:W-:-:S11]  /*0670*/  LOP3.LUT R3, R3, 0x80000000, RZ, 0xc0, !PT ;  /* 0x8000000003037812 */ /* 0x000fd600078ec0ff */
[----:B------:R-:W-:Y:S05]  /*0680*/  @!P0 BRA `(.L_x_11) ;  /* 0x0000000000688947 */ /* 0x000fea0003800000 */
[-CC-:B------:R-:W-:Y:S01]  /*0690*/  FFMA.RZ R0, R10, R6.reuse, R11.reuse ;  /* 0x000000060a007223 */ /* 0x180fe2000000c00b */
[----:B------:R-:W-:Y:S02]  /*06a0*/  VIADD R7, R8, 0x20 ;  /* 0x0000002008077836 */ /* 0x000fe40000000000 */
[-CC-:B------:R-:W-:Y:S01]  /*06b0*/  FFMA.RM R5, R10, R6.reuse, R11.reuse ;  /* 0x000000060a057223 */ /* 0x180fe2000000400b */
[----:B------:R-:W-:Y:S02]  /*06c0*/  ISETP.NE.AND P2, PT, R8, RZ, PT ;  /* 0x000000ff0800720c */ /* 0x000fe40003f45270 */
[----:B------:R-:W-:Y:S01]  /*06d0*/  LOP3.LUT R4, R0, 0x7fffff, RZ, 0xc0, !PT ;  /* 0x007fffff00047812 */ /* 0x000fe200078ec0ff */
[----:B------:R-:W-:Y:S01]  /*06e0*/  FFMA.RP R0, R10, R6, R11 ;  /* 0x000000060a007223 */ /* 0x000fe2000000800b */
[----:B------:R-:W-:Y:S01]  /*06f0*/  IMAD.MOV R6, RZ, RZ, -R8 ;  /* 0x000000ffff067224 */ /* 0x000fe200078e0a08 */
[----:B------:R-:W-:Y:S02]  /*0700*/  ISETP.NE.AND P1, PT, R8, RZ, PT ;  /* 0x000000ff0800720c */ /* 0x000fe40003f25270 */
[----:B------:R-:W-:-:S02]  /*0710*/  LOP3.LUT R4, R4, 0x800000, RZ, 0xfc, !PT ;  /* 0x0080000004047812 */ /* 0x000fc400078efcff */
[----:B------:R-:W-:Y:S02]  /*0720*/  FSETP.NEU.FTZ.AND P0, PT, R0, R5, PT ;  /* 0x000000050000720b */ /* 0x000fe40003f1d000 */
[----:B------:R-:W-:Y:S02]  /*0730*/  SHF.L.U32 R7, R4, R7, RZ ;  /* 0x0000000704077219 */ /* 0x000fe400000006ff */
[----:B------:R-:W-:Y:S02]  /*0740*/  SEL R5, R6, RZ, P2 ;  /* 0x000000ff06057207 */ /* 0x000fe40001000000 */
[----:B------:R-:W-:Y:S02]  /*0750*/  ISETP.NE.AND P1, PT, R7, RZ, P1 ;  /* 0x000000ff0700720c */ /* 0x000fe40000f25270 */
[----:B------:R-:W-:Y:S02]  /*0760*/  SHF.R.U32.HI R5, RZ, R5, R4 ;  /* 0x00000005ff057219 */ /* 0x000fe40000011604 */
[----:B------:R-:W-:-:S02]  /*0770*/  PLOP3.LUT P0, PT, P0, P1, PT, 0xf8, 0x8f ;  /* 0x00000000008f781c */ /* 0x000fc40000703f70 */
[----:B------:R-:W-:Y:S02]  /*0780*/  SHF.R.U32.HI R7, RZ, 0x1, R5 ;  /* 0x00000001ff077819 */ /* 0x000fe40000011605 */
[----:B------:R-:W-:-:S04]  /*0790*/  SEL R0, RZ, 0x1, !P0 ;  /* 0x00000001ff007807 */ /* 0x000fc80004000000 */
[----:B------:R-:W-:-:S04]  /*07a0*/  LOP3.LUT R0, R0, 0x1, R7, 0xf8, !PT ;  /* 0x0000000100007812 */ /* 0x000fc800078ef807 */
[----:B------:R-:W-:-:S05]  /*07b0*/  LOP3.LUT R0, R0, R5, RZ, 0xc0, !PT ;  /* 0x0000000500007212 */ /* 0x000fca00078ec0ff */
[----:B------:R-:W-:-:S05]  /*07c0*/  IMAD.IADD R0, R7, 0x1, R0 ;  /* 0x0000000107007824 */ /* 0x000fca00078e0200 */
[----:B------:R-:W-:Y:S01]  /*07d0*/  LOP3.LUT R3, R0, R3, RZ, 0xfc, !PT ;  /* 0x0000000300037212 */ /* 0x000fe200078efcff */
[----:B------:R-:W-:Y:S06]  /*07e0*/  BRA `(.L_x_11) ;  /* 0x0000000000107947 */ /* 0x000fec0003800000 */
.L_x_10:
[----:B------:R-:W-:-:S04]  /*07f0*/  LOP3.LUT R3, R3, 0x80000000, RZ, 0xc0, !PT ;  /* 0x8000000003037812 */ /* 0x000fc800078ec0ff */
[----:B------:R-:W-:Y:S01]  /*0800*/  LOP3.LUT R3, R3, 0x7f800000, RZ, 0xfc, !PT ;  /* 0x7f80000003037812 */ /* 0x000fe200078efcff */
[----:B------:R-:W-:Y:S06]  /*0810*/  BRA `(.L_x_11) ;  /* 0x0000000000047947 */ /* 0x000fec0003800000 */
.L_x_9:
[----:B------:R-:W-:-:S07]  /*0820*/  IMAD R3, R5, 0x800000, R3 ;  /* 0x0080000005037824 */ /* 0x000fce00078e0203 */
.L_x_11:
[----:B------:R-:W-:Y:S05]  /*0830*/  BSYNC.RECONVERGENT B2 ;  /* 0x0000000000027941 */ /* 0x000fea0003800200 */
.L_x_8:
[----:B------:R-:W-:Y:S05]  /*0840*/  BRA `(.L_x_12) ;  /* 0x0000000000207947 */ /* 0x000fea0003800000 */
.L_x_7:
[----:B------:R-:W-:-:S04]  /*0850*/  LOP3.LUT R3, R7, 0x80000000, R6, 0x48, !PT ;  /* 0x8000000007037812 */ /* 0x000fc800078e4806 */
[----:B------:R-:W-:Y:S01]  /*0860*/  LOP3.LUT R3, R3, 0x7f800000, RZ, 0xfc, !PT ;  /* 0x7f80000003037812 */ /* 0x000fe200078efcff */
[----:B------:R-:W-:Y:S06]  /*0870*/  BRA `(.L_x_12) ;  /* 0x0000000000147947 */ /* 0x000fec0003800000 */
.L_x_6:
[----:B------:R-:W-:Y:S01]  /*0880*/  LOP3.LUT R3, R7, 0x80000000, R6, 0x48, !PT ;  /* 0x8000000007037812 */ /* 0x000fe200078e4806 */
[----:B------:R-:W-:Y:S06]  /*0890*/  BRA `(.L_x_12) ;  /* 0x00000000000c7947 */ /* 0x000fec0003800000 */
.L_x_5:
[----:B------:R-:W0:Y:S01]  /*08a0*/  MUFU.RSQ R3, -QNAN ;  /* 0xffc0000000037908 */ /* 0x000e220000001400 */
[----:B------:R-:W-:Y:S05]  /*08b0*/  BRA `(.L_x_12) ;  /* 0x0000000000047947 */ /* 0x000fea0003800000 */
.L_x_4:
[----:B------:R-:W-:-:S07]  /*08c0*/  FADD.FTZ R3, R0, R3 ;  /* 0x0000000300037221 */ /* 0x000fce0000010000 */
.L_x_12:
[----:B------:R-:W-:Y:S05]  /*08d0*/  BSYNC.RECONVERGENT B1 ;  /* 0x0000000000017941 */ /* 0x000fea0003800200 */
.L_x_2:
[----:B0-----:R-:W-:Y:S02]  /*08e0*/  IMAD.MOV.U32 R4, RZ, RZ, R3 ;  /* 0x000000ffff047224 */ /* 0x001fe400078e0003 */
[----:B------:R-:W-:-:S04]  /*08f0*/  IMAD.MOV.U32 R3, RZ, RZ, 0x0 ;  /* 0x00000000ff037424 */ /* 0x000fc800078e00ff */
[----:B------:R-:W-:Y:S05]  /*0900*/  RET.REL.NODEC R2 `(_Z22computeHistogramKernelPfPiiffi) ;  /* 0xfffffff402bc7950 */ /* 0x000fea0003c3ffff */
.L_x_13:
[----:B------:R-:W-:-:S00]  /*0910*/  BRA `(.L_x_13) ;  /* 0xfffffffc00fc7947 */ /* 0x000fc0000383ffff */
[----:B------:R-:W-:-:S00]  /*0920*/  NOP ;  /* 0x0000000000007918 */ /* 0x000fc00000000000 */
        /* <DEDUP_REMOVED lines=13> */
.L_x_14:


//--------------------- .nv.shared.reserved.0     --------------------------
	.section	.nv.shared.reserved.0,"aw",@nobits
	.weak		__nv_reservedSMEM_offset_0_alias
	.size		__nv_reservedSMEM_offset_0_alias, 0, 64
	.other		__nv_reservedSMEM_offset_0_alias,@"STO_CUDA_RESERVED_SHARED STV_DEFAULT"
__nv_reservedSMEM_offset_0_alias:
	.zero		0
	.zero		64


//--------------------- .nv.constant0._Z22computeHistogramKernelPfPiiffi --------------------------
	.section	.nv.constant0._Z22computeHistogramKernelPfPiiffi,"a",@progbits
	.sectionflags	@""
	.align	4
.nv.constant0._Z22computeHistogramKernelPfPiiffi:
	.zero		928


//--------------------- SYMBOLS --------------------------

	.type		.nv.reservedSmem.offset0,@object
	.size		.nv.reservedSmem.offset0,0x4
